//
// Generated by NVIDIA NVVM Compiler
//
// Compiler Build ID: CL-36424714
// Cuda compilation tools, release 13.0, V13.0.88
// Based on NVVM 20.0.0
//

.version 9.0
.target sm_100
.address_size 64

	// .globl	_Z14AdditionVectorPKfS0_Pfi

.visible .entry _Z14AdditionVectorPKfS0_Pfi(
	.param .u64 .ptr .align 1 _Z14AdditionVectorPKfS0_Pfi_param_0,
	.param .u64 .ptr .align 1 _Z14AdditionVectorPKfS0_Pfi_param_1,
	.param .u64 .ptr .align 1 _Z14AdditionVectorPKfS0_Pfi_param_2,
	.param .u32 _Z14AdditionVectorPKfS0_Pfi_param_3
)
{
	.reg .pred 	%p<2>;
	.reg .b32 	%r<6>;
	.reg .b32 	%f<4>;
	.reg .b64 	%rd<11>;

	ld.param.u64 	%rd1, [_Z14AdditionVectorPKfS0_Pfi_param_0];
	ld.param.u64 	%rd2, [_Z14AdditionVectorPKfS0_Pfi_param_1];
	ld.param.u64 	%rd3, [_Z14AdditionVectorPKfS0_Pfi_param_2];
	ld.param.u32 	%r2, [_Z14AdditionVectorPKfS0_Pfi_param_3];
	mov.u32 	%r3, %ntid.x;
	mov.u32 	%r4, %ctaid.x;
	mov.u32 	%r5, %tid.x;
	mad.lo.s32 	%r1, %r3, %r4, %r5;
	setp.ge.s32 	%p1, %r1, %r2;
	@%p1 bra 	$L__BB0_2;
	cvta.to.global.u64 	%rd4, %rd1;
	cvta.to.global.u64 	%rd5, %rd2;
	cvta.to.global.u64 	%rd6, %rd3;
	mul.wide.s32 	%rd7, %r1, 4;
	add.s64 	%rd8, %rd4, %rd7;
	ld.global.f32 	%f1, [%rd8];
	add.s64 	%rd9, %rd5, %rd7;
	ld.global.f32 	%f2, [%rd9];
	add.f32 	%f3, %f1, %f2;
	add.s64 	%rd10, %rd6, %rd7;
	st.global.f32 	[%rd10], %f3;
$L__BB0_2:
	ret;

}


// ===== COMPILED SASS (sm_100) =====

	.target	sm_100

	.elftype	@"ET_EXEC"


//--------------------- .note.nv.tkinfo           --------------------------
	.section	.note.nv.tkinfo,"",@"SHT_NOTE"
	.sectionflags	@"SHF_NOTE_NV_TKINFO"
	.tkinfo
        /*0018*/ 	.word	0x00000002
        /*0030*/ 	.string	""
        /*0030*/ 	.string	"ptxas"
        /*0030*/ 	.string	"Cuda compilation tools, release 13.0, V13.0.88"
        /*0030*/ 	.string	"Build cuda_13.0.r13.0/compiler.36424714_0"
        /*0030*/ 	.string	"-arch sm_100 -m 64 "



//--------------------- .note.nv.cuinfo           --------------------------
	.section	.note.nv.cuinfo,"",@"SHT_NOTE"
	.sectionflags	@"SHF_NOTE_NV_CUINFO"
        /*0018*/ 	.short	0x0002
        /*001a*/ 	.short	0x0064
        /*001c*/ 	.short	0x0082
	.zero		2


//--------------------- .nv.info                  --------------------------
	.section	.nv.info,"",@"SHT_CUDA_INFO"
	.align	4


	//----- nvinfo : EIATTR_REGCOUNT
	.align		4
        /*0000*/ 	.byte	0x04, 0x2f
        /*0002*/ 	.short	(.L_1 - .L_0)
	.align		4
.L_0:
        /*0004*/ 	.word	index@(_Z14AdditionVectorPKfS0_Pfi)
        /*0008*/ 	.word	0x0000000c


	//----- nvinfo : EIATTR_FRAME_SIZE
	.align		4
.L_1:
        /*000c*/ 	.byte	0x04, 0x11
        /*000e*/ 	.short	(.L_3 - .L_2)
	.align		4
.L_2:
        /*0010*/ 	.word	index@(_Z14AdditionVectorPKfS0_Pfi)
        /*0014*/ 	.word	0x00000000


	//----- nvinfo : EIATTR_MIN_STACK_SIZE
	.align		4
.L_3:
        /*0018*/ 	.byte	0x04, 0x12
        /*001a*/ 	.short	(.L_5 - .L_4)
	.align		4
.L_4:
        /*001c*/ 	.word	index@(_Z14AdditionVectorPKfS0_Pfi)
        /*0020*/ 	.word	0x00000000
.L_5:


//--------------------- .nv.compat                --------------------------
	.section	.nv.compat,"",@"SHT_CUDA_COMPAT_INFO"
	.align	4
        /*0000*/ 	.byte	0x02, 0x09, 0x00, 0x00, 0x02, 0x02, 0x01, 0x00, 0x02, 0x05, 0x05, 0x00, 0x03, 0x07, 0x01, 0x01
        /*0010*/ 	.byte	0x02, 0x03, 0x00, 0x00, 0x02, 0x06, 0x01, 0x00, 0x04, 0x0b, 0x08, 0x00, 0x09, 0x00, 0x00, 0x00
        /*0020*/ 	.byte	0x00, 0x00, 0x00, 0x00


//--------------------- .nv.info._Z14AdditionVectorPKfS0_Pfi --------------------------
	.section	.nv.info._Z14AdditionVectorPKfS0_Pfi,"",@"SHT_CUDA_INFO"
	.sectionflags	@""
	.align	4


	//----- nvinfo : EIATTR_CUDA_API_VERSION
	.align		4
        /*0000*/ 	.byte	0x04, 0x37
        /*0002*/ 	.short	(.L_7 - .L_6)
.L_6:
        /*0004*/ 	.word	0x00000082


	//----- nvinfo : EIATTR_KPARAM_INFO
	.align		4
.L_7:
        /*0008*/ 	.byte	0x04, 0x17
        /*000a*/ 	.short	(.L_9 - .L_8)
.L_8:
        /*000c*/ 	.word	0x00000000
        /*0010*/ 	.short	0x0003
        /*0012*/ 	.short	0x0018
        /*0014*/ 	.byte	0x00, 0xf0, 0x11, 0x00


	//----- nvinfo : EIATTR_KPARAM_INFO
	.align		4
.L_9:
        /*0018*/ 	.byte	0x04, 0x17
        /*001a*/ 	.short	(.L_11 - .L_10)
.L_10:
        /*001c*/ 	.word	0x00000000
        /*0020*/ 	.short	0x0002
        /*0022*/ 	.short	0x0010
        /*0024*/ 	.byte	0x00, 0xf5, 0x21, 0x00


	//----- nvinfo : EIATTR_KPARAM_INFO
	.align		4
.L_11:
        /*0028*/ 	.byte	0x04, 0x17
        /*002a*/ 	.short	(.L_13 - .L_12)
.L_12:
        /*002c*/ 	.word	0x00000000
        /*0030*/ 	.short	0x0001
        /*0032*/ 	.short	0x0008
        /*0034*/ 	.byte	0x00, 0xf5, 0x21, 0x00


	//----- nvinfo : EIATTR_KPARAM_INFO
	.align		4
.L_13:
        /*0038*/ 	.byte	0x04, 0x17
        /*003a*/ 	.short	(.L_15 - .L_14)
.L_14:
        /*003c*/ 	.word	0x00000000
        /*0040*/ 	.short	0x0000
        /*0042*/ 	.short	0x0000
        /*0044*/ 	.byte	0x00, 0xf5, 0x21, 0x00


	//----- nvinfo : EIATTR_SPARSE_MMA_MASK
	.align		4
.L_15:
        /*0048*/ 	.byte	0x03, 0x50
        /*004a*/ 	.short	0x0000


	//----- nvinfo : EIATTR_MAXREG_COUNT
	.align		4
        /*004c*/ 	.byte	0x03, 0x1b
        /*004e*/ 	.short	0x00ff


	//----- nvinfo : EIATTR_MERCURY_ISA_VERSION
	.align		4
        /*0050*/ 	.byte	0x03, 0x5f
        /*0052*/ 	.short	0x0101


	//----- nvinfo : EIATTR_VRC_CTA_INIT_COUNT
	.align		4
        /*0054*/ 	.byte	0x02, 0x4a
	.zero		1
	.zero		1


	//----- nvinfo : EIATTR_EXIT_INSTR_OFFSETS
	.align		4
        /*0058*/ 	.byte	0x04, 0x1c
        /*005a*/ 	.short	(.L_17 - .L_16)


	//   ....[0]....
.L_16:
        /*005c*/ 	.word	0x00000070


	//   ....[1]....
        /*0060*/ 	.word	0x00000130


	//----- nvinfo : EIATTR_CBANK_PARAM_SIZE
	.align		4
.L_17:
        /*0064*/ 	.byte	0x03, 0x19
        /*0066*/ 	.short	0x001c


	//----- nvinfo : EIATTR_PARAM_CBANK
	.align		4
        /*0068*/ 	.byte	0x04, 0x0a
        /*006a*/ 	.short	(.L_19 - .L_18)
	.align		4
.L_18:
        /*006c*/ 	.word	index@(.nv.constant0._Z14AdditionVectorPKfS0_Pfi)
        /*0070*/ 	.short	0x0380
        /*0072*/ 	.short	0x001c


	//----- nvinfo : EIATTR_SW_WAR
	.align		4
.L_19:
        /*0074*/ 	.byte	0x04, 0x36
        /*0076*/ 	.short	(.L_21 - .L_20)
.L_20:
        /*0078*/ 	.word	0x00000008
.L_21:


//--------------------- .nv.callgraph             --------------------------
	.section	.nv.callgraph,"",@"SHT_CUDA_CALLGRAPH"
	.align	4
	.sectionentsize	8
	.align		4
        /*0000*/ 	.word	0x00000000
	.align		4
        /*0004*/ 	.word	0xffffffff
	.align		4
        /*0008*/ 	.word	0x00000000
	.align		4
        /*000c*/ 	.word	0xfffffffe
	.align		4
        /*0010*/ 	.word	0x00000000
	.align		4
        /*0014*/ 	.word	0xfffffffd
	.align		4
        /*0018*/ 	.word	0x00000000
	.align		4
        /*001c*/ 	.word	0xfffffffc


//--------------------- .text._Z14AdditionVectorPKfS0_Pfi --------------------------
	.section	.text._Z14AdditionVectorPKfS0_Pfi,"ax",@progbits
	.align	128
        .global         _Z14AdditionVectorPKfS0_Pfi
        .type           _Z14AdditionVectorPKfS0_Pfi,@function
        .size           _Z14AdditionVectorPKfS0_Pfi,(.L_x_1 - _Z14AdditionVectorPKfS0_Pfi)
        .other          _Z14AdditionVectorPKfS0_Pfi,@"STO_CUDA_ENTRY STV_DEFAULT"
_Z14AdditionVectorPKfS0_Pfi:
.text._Z14AdditionVectorPKfS0_Pfi:
[----:B------:R-:W-:Y:S01]  /*0000*/  LDC R1, c[0x0][0x37c] ;  /* 0x0000df00ff017b82 */ /* 0x000fe20000000800 */
[----:B------:R-:W0:Y:S01]  /*0010*/  S2R R9, SR_CTAID.X ;  /* 0x0000000000097919 */ /* 0x000e220000002500 */
[----:B------:R-:W0:Y:S01]  /*0020*/  LDCU UR4, c[0x0][0x360] ;  /* 0x00006c00ff0477ac */ /* 0x000e220008000800 */
[----:B------:R-:W0:Y:S01]  /*0030*/  S2R R0, SR_TID.X ;  /* 0x0000000000007919 */ /* 0x000e220000002100 */
[----:B------:R-:W1:Y:S01]  /*0040*/  LDCU UR5, c[0x0][0x398] ;  /* 0x00007300ff0577ac */ /* 0x000e620008000800 */
[----:B0-----:R-:W-:-:S05]  /*0050*/  IMAD R9, R9, UR4, R0 ;  /* 0x0000000409097c24 */ /* 0x001fca000f8e0200 */
[----:B-1----:R-:W-:-:S13]  /*0060*/  ISETP.GE.AND P0, PT, R9, UR5, PT ;  /* 0x0000000509007c0c */ /* 0x002fda000bf06270 */
[----:B------:R-:W-:Y:S05]  /*0070*/  @P0 EXIT ;  /* 0x000000000000094d */ /* 0x000fea0003800000 */
[----:B------:R-:W0:Y:S01]  /*0080*/  LDC.64 R2, c[0x0][0x380] ;  /* 0x0000e000ff027b82 */ /* 0x000e220000000a00 */
[----:B------:R-:W1:Y:S07]  /*0090*/  LDCU.64 UR4, c[0x0][0x358] ;  /* 0x00006b00ff0477ac */ /* 0x000e6e0008000a00 */
[----:B------:R-:W2:Y:S08]  /*00a0*/  LDC.64 R4, c[0x0][0x388] ;  /* 0x0000e200ff047b82 */ /* 0x000eb00000000a00 */
[----:B------:R-:W3:Y:S01]  /*00b0*/  LDC.64 R6, c[0x0][0x390] ;  /* 0x0000e400ff067b82 */ /* 0x000ee20000000a00 */
[----:B0-----:R-:W-:-:S06]  /*00c0*/  IMAD.WIDE R2, R9, 0x4, R2 ;  /* 0x0000000409027825 */ /* 0x001fcc00078e0202 */
[----:B-1----:R-:W4:Y:S01]  /*00d0*/  LDG.E R2, desc[UR4][R2.64] ;  /* 0x0000000402027981 */ /* 0x002f22000c1e1900 */
[----:B--2---:R-:W-:-:S06]  /*00e0*/  IMAD.WIDE R4, R9, 0x4, R4 ;  /* 0x0000000409047825 */ /* 0x004fcc00078e0204 */
[----:B------:R-:W4:Y:S01]  /*00f0*/  LDG.E R5, desc[UR4][R4.64] ;  /* 0x0000000404057981 */ /* 0x000f22000c1e1900 */
[----:B---3--:R-:W-:-:S04]  /*0100*/  IMAD.WIDE R6, R9, 0x4, R6 ;  /* 0x0000000409067825 */ /* 0x008fc800078e0206 */
[----:B----4-:R-:W-:-:S05]  /*0110*/  FADD R9, R2, R5 ;  /* 0x0000000502097221 */ /* 0x010fca0000000000 */
[----:B------:R-:W-:Y:S01]  /*0120*/  STG.E desc[UR4][R6.64], R9 ;  /* 0x0000000906007986 */ /* 0x000fe2000c101904 */
[----:B------:R-:W-:Y:S05]  /*0130*/  EXIT ;  /* 0x000000000000794d */ /* 0x000fea0003800000 */
.L_x_0:
[----:B------:R-:W-:-:S00]  /*0140*/  BRA `(.L_x_0) ;  /* 0xfffffffc00fc7947 */ /* 0x000fc0000383ffff */
[----:B------:R-:W-:-:S00]  /*0150*/  NOP ;  /* 0x0000000000007918 */ /* 0x000fc00000000000 */
        /* <DEDUP_REMOVED lines=10> */
.L_x_1:


//--------------------- .nv.shared.reserved.0     --------------------------
	.section	.nv.shared.reserved.0,"aw",@nobits
	.weak		__nv_reservedSMEM_offset_0_alias
	.size		__nv_reservedSMEM_offset_0_alias, 0, 64
	.other		__nv_reservedSMEM_offset_0_alias,@"STO_CUDA_RESERVED_SHARED STV_DEFAULT"
__nv_reservedSMEM_offset_0_alias:
	.zero		0
	.zero		64


//--------------------- .nv.constant0._Z14AdditionVectorPKfS0_Pfi --------------------------
	.section	.nv.constant0._Z14AdditionVectorPKfS0_Pfi,"a",@progbits
	.sectionflags	@""
	.align	4
.nv.constant0._Z14AdditionVectorPKfS0_Pfi:
	.zero		924


//--------------------- SYMBOLS --------------------------

	.type		.nv.reservedSmem.offset0,@object
	.size		.nv.reservedSmem.offset0,0x4
